//
// Generated by NVIDIA NVVM Compiler
//
// Compiler Build ID: CL-36424714
// Cuda compilation tools, release 13.0, V13.0.88
// Based on NVVM 20.0.0
//

.version 9.0
.target sm_100
.address_size 64

	// .globl	my_kernel_kernel0
// _ZZ17my_kernel_kernel0E18PaddedInput_shared has been demoted
// _ZZ17my_kernel_kernel0E18placeholder_shared has been demoted

.visible .entry my_kernel_kernel0(
	.param .u64 .ptr .align 1 my_kernel_kernel0_param_0,
	.param .u64 .ptr .align 1 my_kernel_kernel0_param_1,
	.param .u64 .ptr .align 1 my_kernel_kernel0_param_2,
	.param .u64 .ptr .align 1 my_kernel_kernel0_param_3
)
{
	.reg .b32 	%r<12>;
	.reg .b32 	%f<253>;
	.reg .b64 	%rd<15>;
	// demoted variable
	.shared .align 4 .b8 _ZZ17my_kernel_kernel0E18PaddedInput_shared[128];
	// demoted variable
	.shared .align 4 .b8 _ZZ17my_kernel_kernel0E18placeholder_shared[512];
	ld.param.u64 	%rd1, [my_kernel_kernel0_param_0];
	ld.param.u64 	%rd2, [my_kernel_kernel0_param_1];
	ld.param.u64 	%rd3, [my_kernel_kernel0_param_2];
	ld.param.u64 	%rd4, [my_kernel_kernel0_param_3];
	cvta.to.global.u64 	%rd5, %rd2;
	cvta.to.global.u64 	%rd6, %rd1;
	mov.u32 	%r1, %tid.x;
	mul.wide.u32 	%rd7, %r1, 4;
	add.s64 	%rd8, %rd6, %rd7;
	ld.global.nc.f32 	%f1, [%rd8];
	shl.b32 	%r2, %r1, 2;
	mov.u32 	%r3, _ZZ17my_kernel_kernel0E18PaddedInput_shared;
	add.s32 	%r4, %r3, %r2;
	st.shared.f32 	[%r4], %f1;
	ld.global.nc.f32 	%f2, [%rd8+8];
	st.shared.f32 	[%r4+8], %f2;
	ld.global.nc.f32 	%f3, [%rd8+16];
	st.shared.f32 	[%r4+16], %f3;
	ld.global.nc.f32 	%f4, [%rd8+24];
	st.shared.f32 	[%r4+24], %f4;
	ld.global.nc.f32 	%f5, [%rd8+32];
	st.shared.f32 	[%r4+32], %f5;
	ld.global.nc.f32 	%f6, [%rd8+40];
	st.shared.f32 	[%r4+40], %f6;
	ld.global.nc.f32 	%f7, [%rd8+48];
	st.shared.f32 	[%r4+48], %f7;
	ld.global.nc.f32 	%f8, [%rd8+56];
	st.shared.f32 	[%r4+56], %f8;
	ld.global.nc.f32 	%f9, [%rd8+64];
	st.shared.f32 	[%r4+64], %f9;
	ld.global.nc.f32 	%f10, [%rd8+72];
	st.shared.f32 	[%r4+72], %f10;
	ld.global.nc.f32 	%f11, [%rd8+80];
	st.shared.f32 	[%r4+80], %f11;
	ld.global.nc.f32 	%f12, [%rd8+88];
	st.shared.f32 	[%r4+88], %f12;
	ld.global.nc.f32 	%f13, [%rd8+96];
	st.shared.f32 	[%r4+96], %f13;
	ld.global.nc.f32 	%f14, [%rd8+104];
	st.shared.f32 	[%r4+104], %f14;
	ld.global.nc.f32 	%f15, [%rd8+112];
	st.shared.f32 	[%r4+112], %f15;
	ld.global.nc.f32 	%f16, [%rd8+120];
	st.shared.f32 	[%r4+120], %f16;
	shl.b32 	%r5, %r1, 3;
	mov.u32 	%r6, _ZZ17my_kernel_kernel0E18placeholder_shared;
	add.s32 	%r7, %r6, %r5;
	mov.u32 	%r8, %ctaid.x;
	shl.b32 	%r9, %r8, 2;
	shl.b32 	%r10, %r1, 1;
	add.s32 	%r11, %r9, %r10;
	mul.wide.u32 	%rd9, %r11, 4;
	add.s64 	%rd10, %rd5, %rd9;
	ld.global.nc.v2.f32 	{%f17, %f18}, [%rd10];
	st.shared.v2.f32 	[%r7], {%f17, %f18};
	ld.global.nc.v2.f32 	{%f19, %f20}, [%rd10+480];
	st.shared.v2.f32 	[%r7+16], {%f19, %f20};
	ld.global.nc.v2.f32 	{%f21, %f22}, [%rd10+960];
	st.shared.v2.f32 	[%r7+32], {%f21, %f22};
	ld.global.nc.v2.f32 	{%f23, %f24}, [%rd10+1440];
	st.shared.v2.f32 	[%r7+48], {%f23, %f24};
	ld.global.nc.v2.f32 	{%f25, %f26}, [%rd10+1920];
	st.shared.v2.f32 	[%r7+64], {%f25, %f26};
	ld.global.nc.v2.f32 	{%f27, %f28}, [%rd10+2400];
	st.shared.v2.f32 	[%r7+80], {%f27, %f28};
	ld.global.nc.v2.f32 	{%f29, %f30}, [%rd10+2880];
	st.shared.v2.f32 	[%r7+96], {%f29, %f30};
	ld.global.nc.v2.f32 	{%f31, %f32}, [%rd10+3360];
	st.shared.v2.f32 	[%r7+112], {%f31, %f32};
	ld.global.nc.v2.f32 	{%f33, %f34}, [%rd10+3840];
	st.shared.v2.f32 	[%r7+128], {%f33, %f34};
	ld.global.nc.v2.f32 	{%f35, %f36}, [%rd10+4320];
	st.shared.v2.f32 	[%r7+144], {%f35, %f36};
	ld.global.nc.v2.f32 	{%f37, %f38}, [%rd10+4800];
	st.shared.v2.f32 	[%r7+160], {%f37, %f38};
	ld.global.nc.v2.f32 	{%f39, %f40}, [%rd10+5280];
	st.shared.v2.f32 	[%r7+176], {%f39, %f40};
	ld.global.nc.v2.f32 	{%f41, %f42}, [%rd10+5760];
	st.shared.v2.f32 	[%r7+192], {%f41, %f42};
	ld.global.nc.v2.f32 	{%f43, %f44}, [%rd10+6240];
	st.shared.v2.f32 	[%r7+208], {%f43, %f44};
	ld.global.nc.v2.f32 	{%f45, %f46}, [%rd10+6720];
	st.shared.v2.f32 	[%r7+224], {%f45, %f46};
	ld.global.nc.v2.f32 	{%f47, %f48}, [%rd10+7200];
	st.shared.v2.f32 	[%r7+240], {%f47, %f48};
	ld.global.nc.v2.f32 	{%f49, %f50}, [%rd10+7680];
	st.shared.v2.f32 	[%r7+256], {%f49, %f50};
	ld.global.nc.v2.f32 	{%f51, %f52}, [%rd10+8160];
	st.shared.v2.f32 	[%r7+272], {%f51, %f52};
	ld.global.nc.v2.f32 	{%f53, %f54}, [%rd10+8640];
	st.shared.v2.f32 	[%r7+288], {%f53, %f54};
	ld.global.nc.v2.f32 	{%f55, %f56}, [%rd10+9120];
	st.shared.v2.f32 	[%r7+304], {%f55, %f56};
	ld.global.nc.v2.f32 	{%f57, %f58}, [%rd10+9600];
	st.shared.v2.f32 	[%r7+320], {%f57, %f58};
	ld.global.nc.v2.f32 	{%f59, %f60}, [%rd10+10080];
	st.shared.v2.f32 	[%r7+336], {%f59, %f60};
	ld.global.nc.v2.f32 	{%f61, %f62}, [%rd10+10560];
	st.shared.v2.f32 	[%r7+352], {%f61, %f62};
	ld.global.nc.v2.f32 	{%f63, %f64}, [%rd10+11040];
	st.shared.v2.f32 	[%r7+368], {%f63, %f64};
	ld.global.nc.v2.f32 	{%f65, %f66}, [%rd10+11520];
	st.shared.v2.f32 	[%r7+384], {%f65, %f66};
	ld.global.nc.v2.f32 	{%f67, %f68}, [%rd10+12000];
	st.shared.v2.f32 	[%r7+400], {%f67, %f68};
	ld.global.nc.v2.f32 	{%f69, %f70}, [%rd10+12480];
	st.shared.v2.f32 	[%r7+416], {%f69, %f70};
	ld.global.nc.v2.f32 	{%f71, %f72}, [%rd10+12960];
	st.shared.v2.f32 	[%r7+432], {%f71, %f72};
	ld.global.nc.v2.f32 	{%f73, %f74}, [%rd10+13440];
	st.shared.v2.f32 	[%r7+448], {%f73, %f74};
	ld.global.nc.v2.f32 	{%f75, %f76}, [%rd10+13920];
	st.shared.v2.f32 	[%r7+464], {%f75, %f76};
	ld.global.nc.v2.f32 	{%f77, %f78}, [%rd10+14400];
	st.shared.v2.f32 	[%r7+480], {%f77, %f78};
	ld.global.nc.v2.f32 	{%f79, %f80}, [%rd10+14880];
	st.shared.v2.f32 	[%r7+496], {%f79, %f80};
	bar.sync 	0;
	ld.shared.f32 	%f81, [_ZZ17my_kernel_kernel0E18PaddedInput_shared];
	ld.shared.f32 	%f82, [%r7];
	fma.rn.f32 	%f83, %f81, %f82, 0f00000000;
	ld.shared.f32 	%f84, [_ZZ17my_kernel_kernel0E18PaddedInput_shared+4];
	ld.shared.f32 	%f85, [%r7+16];
	fma.rn.f32 	%f86, %f84, %f85, %f83;
	ld.shared.f32 	%f87, [_ZZ17my_kernel_kernel0E18PaddedInput_shared+8];
	ld.shared.f32 	%f88, [%r7+32];
	fma.rn.f32 	%f89, %f87, %f88, %f86;
	ld.shared.f32 	%f90, [_ZZ17my_kernel_kernel0E18PaddedInput_shared+12];
	ld.shared.f32 	%f91, [%r7+48];
	fma.rn.f32 	%f92, %f90, %f91, %f89;
	ld.shared.f32 	%f93, [%r7+4];
	fma.rn.f32 	%f94, %f81, %f93, 0f00000000;
	ld.shared.f32 	%f95, [%r7+20];
	fma.rn.f32 	%f96, %f84, %f95, %f94;
	ld.shared.f32 	%f97, [%r7+36];
	fma.rn.f32 	%f98, %f87, %f97, %f96;
	ld.shared.f32 	%f99, [%r7+52];
	fma.rn.f32 	%f100, %f90, %f99, %f98;
	ld.shared.f32 	%f101, [_ZZ17my_kernel_kernel0E18PaddedInput_shared+16];
	ld.shared.f32 	%f102, [%r7+64];
	fma.rn.f32 	%f103, %f101, %f102, %f92;
	ld.shared.f32 	%f104, [_ZZ17my_kernel_kernel0E18PaddedInput_shared+20];
	ld.shared.f32 	%f105, [%r7+80];
	fma.rn.f32 	%f106, %f104, %f105, %f103;
	ld.shared.f32 	%f107, [_ZZ17my_kernel_kernel0E18PaddedInput_shared+24];
	ld.shared.f32 	%f108, [%r7+96];
	fma.rn.f32 	%f109, %f107, %f108, %f106;
	ld.shared.f32 	%f110, [_ZZ17my_kernel_kernel0E18PaddedInput_shared+28];
	ld.shared.f32 	%f111, [%r7+112];
	fma.rn.f32 	%f112, %f110, %f111, %f109;
	ld.shared.f32 	%f113, [%r7+68];
	fma.rn.f32 	%f114, %f101, %f113, %f100;
	ld.shared.f32 	%f115, [%r7+84];
	fma.rn.f32 	%f116, %f104, %f115, %f114;
	ld.shared.f32 	%f117, [%r7+100];
	fma.rn.f32 	%f118, %f107, %f117, %f116;
	ld.shared.f32 	%f119, [%r7+116];
	fma.rn.f32 	%f120, %f110, %f119, %f118;
	ld.shared.f32 	%f121, [_ZZ17my_kernel_kernel0E18PaddedInput_shared+32];
	ld.shared.f32 	%f122, [%r7+128];
	fma.rn.f32 	%f123, %f121, %f122, %f112;
	ld.shared.f32 	%f124, [_ZZ17my_kernel_kernel0E18PaddedInput_shared+36];
	ld.shared.f32 	%f125, [%r7+144];
	fma.rn.f32 	%f126, %f124, %f125, %f123;
	ld.shared.f32 	%f127, [_ZZ17my_kernel_kernel0E18PaddedInput_shared+40];
	ld.shared.f32 	%f128, [%r7+160];
	fma.rn.f32 	%f129, %f127, %f128, %f126;
	ld.shared.f32 	%f130, [_ZZ17my_kernel_kernel0E18PaddedInput_shared+44];
	ld.shared.f32 	%f131, [%r7+176];
	fma.rn.f32 	%f132, %f130, %f131, %f129;
	ld.shared.f32 	%f133, [%r7+132];
	fma.rn.f32 	%f134, %f121, %f133, %f120;
	ld.shared.f32 	%f135, [%r7+148];
	fma.rn.f32 	%f136, %f124, %f135, %f134;
	ld.shared.f32 	%f137, [%r7+164];
	fma.rn.f32 	%f138, %f127, %f137, %f136;
	ld.shared.f32 	%f139, [%r7+180];
	fma.rn.f32 	%f140, %f130, %f139, %f138;
	ld.shared.f32 	%f141, [_ZZ17my_kernel_kernel0E18PaddedInput_shared+48];
	ld.shared.f32 	%f142, [%r7+192];
	fma.rn.f32 	%f143, %f141, %f142, %f132;
	ld.shared.f32 	%f144, [_ZZ17my_kernel_kernel0E18PaddedInput_shared+52];
	ld.shared.f32 	%f145, [%r7+208];
	fma.rn.f32 	%f146, %f144, %f145, %f143;
	ld.shared.f32 	%f147, [_ZZ17my_kernel_kernel0E18PaddedInput_shared+56];
	ld.shared.f32 	%f148, [%r7+224];
	fma.rn.f32 	%f149, %f147, %f148, %f146;
	ld.shared.f32 	%f150, [_ZZ17my_kernel_kernel0E18PaddedInput_shared+60];
	ld.shared.f32 	%f151, [%r7+240];
	fma.rn.f32 	%f152, %f150, %f151, %f149;
	ld.shared.f32 	%f153, [%r7+196];
	fma.rn.f32 	%f154, %f141, %f153, %f140;
	ld.shared.f32 	%f155, [%r7+212];
	fma.rn.f32 	%f156, %f144, %f155, %f154;
	ld.shared.f32 	%f157, [%r7+228];
	fma.rn.f32 	%f158, %f147, %f157, %f156;
	ld.shared.f32 	%f159, [%r7+244];
	fma.rn.f32 	%f160, %f150, %f159, %f158;
	ld.shared.f32 	%f161, [_ZZ17my_kernel_kernel0E18PaddedInput_shared+64];
	ld.shared.f32 	%f162, [%r7+256];
	fma.rn.f32 	%f163, %f161, %f162, %f152;
	ld.shared.f32 	%f164, [_ZZ17my_kernel_kernel0E18PaddedInput_shared+68];
	ld.shared.f32 	%f165, [%r7+272];
	fma.rn.f32 	%f166, %f164, %f165, %f163;
	ld.shared.f32 	%f167, [_ZZ17my_kernel_kernel0E18PaddedInput_shared+72];
	ld.shared.f32 	%f168, [%r7+288];
	fma.rn.f32 	%f169, %f167, %f168, %f166;
	ld.shared.f32 	%f170, [_ZZ17my_kernel_kernel0E18PaddedInput_shared+76];
	ld.shared.f32 	%f171, [%r7+304];
	fma.rn.f32 	%f172, %f170, %f171, %f169;
	ld.shared.f32 	%f173, [%r7+260];
	fma.rn.f32 	%f174, %f161, %f173, %f160;
	ld.shared.f32 	%f175, [%r7+276];
	fma.rn.f32 	%f176, %f164, %f175, %f174;
	ld.shared.f32 	%f177, [%r7+292];
	fma.rn.f32 	%f178, %f167, %f177, %f176;
	ld.shared.f32 	%f179, [%r7+308];
	fma.rn.f32 	%f180, %f170, %f179, %f178;
	ld.shared.f32 	%f181, [_ZZ17my_kernel_kernel0E18PaddedInput_shared+80];
	ld.shared.f32 	%f182, [%r7+320];
	fma.rn.f32 	%f183, %f181, %f182, %f172;
	ld.shared.f32 	%f184, [_ZZ17my_kernel_kernel0E18PaddedInput_shared+84];
	ld.shared.f32 	%f185, [%r7+336];
	fma.rn.f32 	%f186, %f184, %f185, %f183;
	ld.shared.f32 	%f187, [_ZZ17my_kernel_kernel0E18PaddedInput_shared+88];
	ld.shared.f32 	%f188, [%r7+352];
	fma.rn.f32 	%f189, %f187, %f188, %f186;
	ld.shared.f32 	%f190, [_ZZ17my_kernel_kernel0E18PaddedInput_shared+92];
	ld.shared.f32 	%f191, [%r7+368];
	fma.rn.f32 	%f192, %f190, %f191, %f189;
	ld.shared.f32 	%f193, [%r7+324];
	fma.rn.f32 	%f194, %f181, %f193, %f180;
	ld.shared.f32 	%f195, [%r7+340];
	fma.rn.f32 	%f196, %f184, %f195, %f194;
	ld.shared.f32 	%f197, [%r7+356];
	fma.rn.f32 	%f198, %f187, %f197, %f196;
	ld.shared.f32 	%f199, [%r7+372];
	fma.rn.f32 	%f200, %f190, %f199, %f198;
	ld.shared.f32 	%f201, [_ZZ17my_kernel_kernel0E18PaddedInput_shared+96];
	ld.shared.f32 	%f202, [%r7+384];
	fma.rn.f32 	%f203, %f201, %f202, %f192;
	ld.shared.f32 	%f204, [_ZZ17my_kernel_kernel0E18PaddedInput_shared+100];
	ld.shared.f32 	%f205, [%r7+400];
	fma.rn.f32 	%f206, %f204, %f205, %f203;
	ld.shared.f32 	%f207, [_ZZ17my_kernel_kernel0E18PaddedInput_shared+104];
	ld.shared.f32 	%f208, [%r7+416];
	fma.rn.f32 	%f209, %f207, %f208, %f206;
	ld.shared.f32 	%f210, [_ZZ17my_kernel_kernel0E18PaddedInput_shared+108];
	ld.shared.f32 	%f211, [%r7+432];
	fma.rn.f32 	%f212, %f210, %f211, %f209;
	ld.shared.f32 	%f213, [%r7+388];
	fma.rn.f32 	%f214, %f201, %f213, %f200;
	ld.shared.f32 	%f215, [%r7+404];
	fma.rn.f32 	%f216, %f204, %f215, %f214;
	ld.shared.f32 	%f217, [%r7+420];
	fma.rn.f32 	%f218, %f207, %f217, %f216;
	ld.shared.f32 	%f219, [%r7+436];
	fma.rn.f32 	%f220, %f210, %f219, %f218;
	ld.shared.f32 	%f221, [_ZZ17my_kernel_kernel0E18PaddedInput_shared+112];
	ld.shared.f32 	%f222, [%r7+448];
	fma.rn.f32 	%f223, %f221, %f222, %f212;
	ld.shared.f32 	%f224, [_ZZ17my_kernel_kernel0E18PaddedInput_shared+116];
	ld.shared.f32 	%f225, [%r7+464];
	fma.rn.f32 	%f226, %f224, %f225, %f223;
	ld.shared.f32 	%f227, [_ZZ17my_kernel_kernel0E18PaddedInput_shared+120];
	ld.shared.f32 	%f228, [%r7+480];
	fma.rn.f32 	%f229, %f227, %f228, %f226;
	ld.shared.f32 	%f230, [_ZZ17my_kernel_kernel0E18PaddedInput_shared+124];
	ld.shared.f32 	%f231, [%r7+496];
	fma.rn.f32 	%f232, %f230, %f231, %f229;
	ld.shared.f32 	%f233, [%r7+452];
	fma.rn.f32 	%f234, %f221, %f233, %f220;
	ld.shared.f32 	%f235, [%r7+468];
	fma.rn.f32 	%f236, %f224, %f235, %f234;
	ld.shared.f32 	%f237, [%r7+484];
	fma.rn.f32 	%f238, %f227, %f237, %f236;
	ld.shared.f32 	%f239, [%r7+500];
	fma.rn.f32 	%f240, %f230, %f239, %f238;
	cvta.to.global.u64 	%rd11, %rd4;
	cvta.to.global.u64 	%rd12, %rd3;
	add.s64 	%rd13, %rd11, %rd9;
	ld.global.nc.f32 	%f241, [%rd13];
	add.f32 	%f242, %f232, %f241;
	add.f32 	%f243, %f242, 0f40400000;
	min.f32 	%f244, %f243, 0f40C00000;
	max.f32 	%f245, %f244, 0f00000000;
	mul.f32 	%f246, %f245, 0f3E2AAAAD;
	add.s64 	%rd14, %rd12, %rd9;
	st.global.f32 	[%rd14], %f246;
	ld.global.nc.f32 	%f247, [%rd13+4];
	add.f32 	%f248, %f240, %f247;
	add.f32 	%f249, %f248, 0f40400000;
	min.f32 	%f250, %f249, 0f40C00000;
	max.f32 	%f251, %f250, 0f00000000;
	mul.f32 	%f252, %f251, 0f3E2AAAAD;
	st.global.f32 	[%rd14+4], %f252;
	ret;

}


// ===== COMPILED SASS (sm_100) =====

	.target	sm_100

	.elftype	@"ET_EXEC"


//--------------------- .note.nv.tkinfo           --------------------------
	.section	.note.nv.tkinfo,"",@"SHT_NOTE"
	.sectionflags	@"SHF_NOTE_NV_TKINFO"
	.tkinfo
        /*0018*/ 	.word	0x00000002
        /*0030*/ 	.string	""
        /*0030*/ 	.string	"ptxas"
        /*0030*/ 	.string	"Cuda compilation tools, release 13.0, V13.0.88"
        /*0030*/ 	.string	"Build cuda_13.0.r13.0/compiler.36424714_0"
        /*0030*/ 	.string	"-arch sm_100 -m 64 "



//--------------------- .note.nv.cuinfo           --------------------------
	.section	.note.nv.cuinfo,"",@"SHT_NOTE"
	.sectionflags	@"SHF_NOTE_NV_CUINFO"
        /*0018*/ 	.short	0x0002
        /*001a*/ 	.short	0x0064
        /*001c*/ 	.short	0x0082
	.zero		2


//--------------------- .nv.info                  --------------------------
	.section	.nv.info,"",@"SHT_CUDA_INFO"
	.align	4


	//----- nvinfo : EIATTR_REGCOUNT
	.align		4
        /*0000*/ 	.byte	0x04, 0x2f
        /*0002*/ 	.short	(.L_1 - .L_0)
	.align		4
.L_0:
        /*0004*/ 	.word	index@(my_kernel_kernel0)
        /*0008*/ 	.word	0x00000020


	//----- nvinfo : EIATTR_FRAME_SIZE
	.align		4
.L_1:
        /*000c*/ 	.byte	0x04, 0x11
        /*000e*/ 	.short	(.L_3 - .L_2)
	.align		4
.L_2:
        /*0010*/ 	.word	index@(my_kernel_kernel0)
        /*0014*/ 	.word	0x00000000


	//----- nvinfo : EIATTR_MIN_STACK_SIZE
	.align		4
.L_3:
        /*0018*/ 	.byte	0x04, 0x12
        /*001a*/ 	.short	(.L_5 - .L_4)
	.align		4
.L_4:
        /*001c*/ 	.word	index@(my_kernel_kernel0)
        /*0020*/ 	.word	0x00000000
.L_5:


//--------------------- .nv.compat                --------------------------
	.section	.nv.compat,"",@"SHT_CUDA_COMPAT_INFO"
	.align	4
        /*0000*/ 	.byte	0x02, 0x09, 0x00, 0x00, 0x02, 0x02, 0x01, 0x00, 0x02, 0x05, 0x05, 0x00, 0x03, 0x07, 0x01, 0x01
        /*0010*/ 	.byte	0x02, 0x03, 0x00, 0x00, 0x02, 0x06, 0x01, 0x00, 0x04, 0x0b, 0x08, 0x00, 0x09, 0x00, 0x00, 0x00
        /*0020*/ 	.byte	0x00, 0x00, 0x00, 0x00


//--------------------- .nv.info.my_kernel_kernel0 --------------------------
	.section	.nv.info.my_kernel_kernel0,"",@"SHT_CUDA_INFO"
	.sectionflags	@""
	.align	4


	//----- nvinfo : EIATTR_CUDA_API_VERSION
	.align		4
        /*0000*/ 	.byte	0x04, 0x37
        /*0002*/ 	.short	(.L_7 - .L_6)
.L_6:
        /*0004*/ 	.word	0x00000082


	//----- nvinfo : EIATTR_KPARAM_INFO
	.align		4
.L_7:
        /*0008*/ 	.byte	0x04, 0x17
        /*000a*/ 	.short	(.L_9 - .L_8)
.L_8:
        /*000c*/ 	.word	0x00000000
        /*0010*/ 	.short	0x0003
        /*0012*/ 	.short	0x0018
        /*0014*/ 	.byte	0x00, 0xf5, 0x21, 0x00


	//----- nvinfo : EIATTR_KPARAM_INFO
	.align		4
.L_9:
        /*0018*/ 	.byte	0x04, 0x17
        /*001a*/ 	.short	(.L_11 - .L_10)
.L_10:
        /*001c*/ 	.word	0x00000000
        /*0020*/ 	.short	0x0002
        /*0022*/ 	.short	0x0010
        /*0024*/ 	.byte	0x00, 0xf5, 0x21, 0x00


	//----- nvinfo : EIATTR_KPARAM_INFO
	.align		4
.L_11:
        /*0028*/ 	.byte	0x04, 0x17
        /*002a*/ 	.short	(.L_13 - .L_12)
.L_12:
        /*002c*/ 	.word	0x00000000
        /*0030*/ 	.short	0x0001
        /*0032*/ 	.short	0x0008
        /*0034*/ 	.byte	0x00, 0xf5, 0x21, 0x00


	//----- nvinfo : EIATTR_KPARAM_INFO
	.align		4
.L_13:
        /*0038*/ 	.byte	0x04, 0x17
        /*003a*/ 	.short	(.L_15 - .L_14)
.L_14:
        /*003c*/ 	.word	0x00000000
        /*0040*/ 	.short	0x0000
        /*0042*/ 	.short	0x0000
        /*0044*/ 	.byte	0x00, 0xf5, 0x21, 0x00


	//----- nvinfo : EIATTR_SPARSE_MMA_MASK
	.align		4
.L_15:
        /*0048*/ 	.byte	0x03, 0x50
        /*004a*/ 	.short	0x0000


	//----- nvinfo : EIATTR_MAXREG_COUNT
	.align		4
        /*004c*/ 	.byte	0x03, 0x1b
        /*004e*/ 	.short	0x00ff


	//----- nvinfo : EIATTR_NUM_BARRIERS
	.align		4
        /*0050*/ 	.byte	0x02, 0x4c
        /*0052*/ 	.byte	0x01
	.zero		1


	//----- nvinfo : EIATTR_MERCURY_ISA_VERSION
	.align		4
        /*0054*/ 	.byte	0x03, 0x5f
        /*0056*/ 	.short	0x0101


	//----- nvinfo : EIATTR_VRC_CTA_INIT_COUNT
	.align		4
        /*0058*/ 	.byte	0x02, 0x4a
	.zero		1
	.zero		1


	//----- nvinfo : EIATTR_EXIT_INSTR_OFFSETS
	.align		4
        /*005c*/ 	.byte	0x04, 0x1c
        /*005e*/ 	.short	(.L_17 - .L_16)


	//   ....[0]....
.L_16:
        /*0060*/ 	.word	0x00000ec0


	//----- nvinfo : EIATTR_CBANK_PARAM_SIZE
	.align		4
.L_17:
        /*0064*/ 	.byte	0x03, 0x19
        /*0066*/ 	.short	0x0020


	//----- nvinfo : EIATTR_PARAM_CBANK
	.align		4
        /*0068*/ 	.byte	0x04, 0x0a
        /*006a*/ 	.short	(.L_19 - .L_18)
	.align		4
.L_18:
        /*006c*/ 	.word	index@(.nv.constant0.my_kernel_kernel0)
        /*0070*/ 	.short	0x0380
        /*0072*/ 	.short	0x0020


	//----- nvinfo : EIATTR_SW_WAR
	.align		4
.L_19:
        /*0074*/ 	.byte	0x04, 0x36
        /*0076*/ 	.short	(.L_21 - .L_20)
.L_20:
        /*0078*/ 	.word	0x00000008
.L_21:


//--------------------- .nv.callgraph             --------------------------
	.section	.nv.callgraph,"",@"SHT_CUDA_CALLGRAPH"
	.align	4
	.sectionentsize	8
	.align		4
        /*0000*/ 	.word	0x00000000
	.align		4
        /*0004*/ 	.word	0xffffffff
	.align		4
        /*0008*/ 	.word	0x00000000
	.align		4
        /*000c*/ 	.word	0xfffffffe
	.align		4
        /*0010*/ 	.word	0x00000000
	.align		4
        /*0014*/ 	.word	0xfffffffd
	.align		4
        /*0018*/ 	.word	0x00000000
	.align		4
        /*001c*/ 	.word	0xfffffffc


//--------------------- .text.my_kernel_kernel0   --------------------------
	.section	.text.my_kernel_kernel0,"ax",@progbits
	.align	128
        .global         my_kernel_kernel0
        .type           my_kernel_kernel0,@function
        .size           my_kernel_kernel0,(.L_x_1 - my_kernel_kernel0)
        .other          my_kernel_kernel0,@"STO_CUDA_ENTRY STV_DEFAULT"
my_kernel_kernel0:
.text.my_kernel_kernel0:
[----:B------:R-:W-:Y:S01]  /*0000*/  LDC R1, c[0x0][0x37c] ;  /* 0x0000df00ff017b82 */ /* 0x000fe20000000800 */
[----:B------:R-:W0:Y:S07]  /*0010*/  S2R R26, SR_TID.X ;  /* 0x00000000001a7919 */ /* 0x000e2e0000002100 */
[----:B------:R-:W0:Y:S01]  /*0020*/  LDC.64 R4, c[0x0][0x380] ;  /* 0x0000e000ff047b82 */ /* 0x000e220000000a00 */
[----:B------:R-:W1:Y:S01]  /*0030*/  LDCU.64 UR8, c[0x0][0x358] ;  /* 0x00006b00ff0877ac */ /* 0x000e620008000a00 */
[----:B------:R-:W2:Y:S06]  /*0040*/  S2R R3, SR_CTAID.X ;  /* 0x0000000000037919 */ /* 0x000eac0000002500 */
[----:B------:R-:W3:Y:S08]  /*0050*/  S2UR UR5, SR_CgaCtaId ;  /* 0x00000000000579c3 */ /* 0x000ef00000008800 */
[----:B------:R-:W4:Y:S01]  /*0060*/  LDC.64 R12, c[0x0][0x388] ;  /* 0x0000e200ff0c7b82 */ /* 0x000f220000000a00 */
[----:B0-----:R-:W-:-:S05]  /*0070*/  IMAD.WIDE.U32 R4, R26, 0x4, R4 ;  /* 0x000000041a047825 */ /* 0x001fca00078e0004 */
[----:B-1----:R-:W5:Y:S04]  /*0080*/  LDG.E.CONSTANT R7, desc[UR8][R4.64] ;  /* 0x0000000804077981 */ /* 0x002f68000c1e9900 */
[----:B------:R-:W5:Y:S04]  /*0090*/  LDG.E.CONSTANT R9, desc[UR8][R4.64+0x8] ;  /* 0x0000080804097981 */ /* 0x000f68000c1e9900 */
        /* <DEDUP_REMOVED lines=9> */
[----:B------:R-:W5:Y:S01]  /*0130*/  LDG.E.CONSTANT R24, desc[UR8][R4.64+0x50] ;  /* 0x0000500804187981 */ /* 0x000f62000c1e9900 */
[----:B------:R-:W-:Y:S01]  /*0140*/  UMOV UR4, 0x400 ;  /* 0x0000040000047882 */ /* 0x000fe20000000000 */
[----:B--2---:R-:W-:Y:S01]  /*0150*/  LEA R3, R3, R26, 0x1 ;  /* 0x0000001a03037211 */ /* 0x004fe200078e08ff */
[----:B---3--:R-:W-:Y:S01]  /*0160*/  ULEA UR6, UR5, UR4, 0x18 ;  /* 0x0000000405067291 */ /* 0x008fe2000f8ec0ff */
[----:B------:R-:W2:Y:S02]  /*0170*/  LDG.E.CONSTANT R28, desc[UR8][R4.64+0x60] ;  /* 0x00006008041c7981 */ /* 0x000ea4000c1e9900 */
[----:B------:R-:W-:-:S02]  /*0180*/  SHF.L.U32 R3, R3, 0x1, RZ ;  /* 0x0000000103037819 */ /* 0x000fc400000006ff */
[----:B------:R-:W3:Y:S01]  /*0190*/  LDG.E.CONSTANT R29, desc[UR8][R4.64+0x68] ;  /* 0x00006808041d7981 */ /* 0x000ee2000c1e9900 */
[----:B------:R-:W-:Y:S02]  /*01a0*/  LEA R0, R26, UR6, 0x2 ;  /* 0x000000061a007c11 */ /* 0x000fe4000f8e10ff */
[----:B----4-:R-:W-:Y:S01]  /*01b0*/  IMAD.WIDE.U32 R12, R3, 0x4, R12 ;  /* 0x00000004030c7825 */ /* 0x010fe200078e000c */
[----:B------:R-:W4:Y:S04]  /*01c0*/  LDG.E.CONSTANT R2, desc[UR8][R4.64+0x70] ;  /* 0x0000700804027981 */ /* 0x000f28000c1e9900 */
[----:B------:R-:W4:Y:S04]  /*01d0*/  LDG.E.CONSTANT R27, desc[UR8][R4.64+0x78] ;  /* 0x00007808041b7981 */ /* 0x000f28000c1e9900 */
[----:B------:R-:W4:Y:S04]  /*01e0*/  LDG.E.64.CONSTANT R4, desc[UR8][R12.64+0xd20] ;  /* 0x000d20080c047981 */ /* 0x000f28000c1e9b00 */
[----:B-----5:R-:W-:Y:S04]  /*01f0*/  STS [R0], R7 ;  /* 0x0000000700007388 */ /* 0x020fe80000000800 */
[----:B------:R-:W-:Y:S04]  /*0200*/  STS [R0+0x8], R9 ;  /* 0x0000080900007388 */ /* 0x000fe80000000800 */
[----:B------:R0:W-:Y:S04]  /*0210*/  STS [R0+0x10], R11 ;  /* 0x0000100b00007388 */ /* 0x0001e80000000800 */
[----:B------:R1:W-:Y:S04]  /*0220*/  STS [R0+0x18], R15 ;  /* 0x0000180f00007388 */ /* 0x0003e80000000800 */
[----:B------:R5:W-:Y:S04]  /*0230*/  STS [R0+0x20], R17 ;  /* 0x0000201100007388 */ /* 0x000be80000000800 */
[----:B------:R5:W-:Y:S04]  /*0240*/  STS [R0+0x28], R19 ;  /* 0x0000281300007388 */ /* 0x000be80000000800 */
[----:B------:R5:W-:Y:S04]  /*0250*/  STS [R0+0x30], R21 ;  /* 0x0000301500007388 */ /* 0x000be80000000800 */
[----:B------:R-:W-:Y:S04]  /*0260*/  STS [R0+0x38], R23 ;  /* 0x0000381700007388 */ /* 0x000fe80000000800 */
[----:B------:R-:W-:Y:S04]  /*0270*/  STS [R0+0x48], R6 ;  /* 0x0000480600007388 */ /* 0x000fe80000000800 */
[----:B------:R2:W-:Y:S04]  /*0280*/  STS [R0+0x58], R8 ;  /* 0x0000580800007388 */ /* 0x0005e80000000800 */
[----:B0-----:R-:W4:Y:S04]  /*0290*/  LDG.E.64.CONSTANT R10, desc[UR8][R12.64] ;  /* 0x000000080c0a7981 */ /* 0x001f28000c1e9b00 */
[----:B-1----:R-:W4:Y:S04]  /*02a0*/  LDG.E.64.CONSTANT R14, desc[UR8][R12.64+0x1e0] ;  /* 0x0001e0080c0e7981 */ /* 0x002f28000c1e9b00 */
[----:B-----5:R-:W5:Y:S04]  /*02b0*/  LDG.E.64.CONSTANT R16, desc[UR8][R12.64+0x3c0] ;  /* 0x0003c0080c107981 */ /* 0x020f68000c1e9b00 */
[----:B------:R-:W5:Y:S04]  /*02c0*/  LDG.E.64.CONSTANT R18, desc[UR8][R12.64+0x5a0] ;  /* 0x0005a0080c127981 */ /* 0x000f68000c1e9b00 */
[----:B------:R-:W5:Y:S04]  /*02d0*/  LDG.E.64.CONSTANT R20, desc[UR8][R12.64+0x780] ;  /* 0x000780080c147981 */ /* 0x000f68000c1e9b00 */
[----:B--2---:R-:W2:Y:S04]  /*02e0*/  LDG.E.64.CONSTANT R8, desc[UR8][R12.64+0x960] ;  /* 0x000960080c087981 */ /* 0x004ea8000c1e9b00 */
[----:B------:R-:W2:Y:S04]  /*02f0*/  LDG.E.64.CONSTANT R22, desc[UR8][R12.64+0xb40] ;  /* 0x000b40080c167981 */ /* 0x000ea8000c1e9b00 */
[----:B------:R-:W2:Y:S04]  /*0300*/  LDG.E.64.CONSTANT R6, desc[UR8][R12.64+0xf00] ;  /* 0x000f00080c067981 */ /* 0x000ea8000c1e9b00 */
[----:B------:R-:W-:Y:S04]  /*0310*/  STS [R0+0x40], R25 ;  /* 0x0000401900007388 */ /* 0x000fe80000000800 */
[----:B------:R0:W-:Y:S04]  /*0320*/  STS [R0+0x50], R24 ;  /* 0x0000501800007388 */ /* 0x0001e80000000800 */
[----:B0-----:R-:W2:Y:S01]  /*0330*/  LDG.E.64.CONSTANT R24, desc[UR8][R12.64+0x10e0] ;  /* 0x0010e0080c187981 */ /* 0x001ea2000c1e9b00 */
[----:B------:R-:W-:-:S04]  /*0340*/  UIADD3 UR4, UPT, UPT, UR4, 0x80, URZ ;  /* 0x0000008004047890 */ /* 0x000fc8000fffe0ff */
[----:B------:R-:W-:Y:S01]  /*0350*/  ULEA UR4, UR5, UR4, 0x18 ;  /* 0x0000000405047291 */ /* 0x000fe2000f8ec0ff */
[----:B------:R-:W-:Y:S05]  /*0360*/  STS [R0+0x60], R28 ;  /* 0x0000601c00007388 */ /* 0x000fea0000000800 */
[----:B------:R-:W-:Y:S01]  /*0370*/  LEA R26, R26, UR4, 0x3 ;  /* 0x000000041a1a7c11 */ /* 0x000fe2000f8e18ff */
[----:B---3--:R0:W-:Y:S04]  /*0380*/  STS [R0+0x68], R29 ;  /* 0x0000681d00007388 */ /* 0x0081e80000000800 */
[----:B----4-:R-:W-:Y:S04]  /*0390*/  STS [R0+0x70], R2 ;  /* 0x0000700200007388 */ /* 0x010fe80000000800 */
[----:B------:R-:W-:Y:S04]  /*03a0*/  STS [R0+0x78], R27 ;  /* 0x0000781b00007388 */ /* 0x000fe80000000800 */
[----:B------:R1:W-:Y:S04]  /*03b0*/  STS.64 [R26+0x70], R4 ;  /* 0x000070041a007388 */ /* 0x0003e80000000a00 */
[----:B0-----:R-:W3:Y:S04]  /*03c0*/  LDG.E.64.CONSTANT R28, desc[UR8][R12.64+0x12c0] ;  /* 0x0012c0080c1c7981 */ /* 0x001ee8000c1e9b00 */
[----:B-1----:R-:W4:Y:S04]  /*03d0*/  LDG.E.64.CONSTANT R4, desc[UR8][R12.64+0x1c20] ;  /* 0x001c20080c047981 */ /* 0x002f28000c1e9b00 */
[----:B------:R-:W-:Y:S04]  /*03e0*/  STS.64 [R26], R10 ;  /* 0x0000000a1a007388 */ /* 0x000fe80000000a00 */
[----:B------:R-:W-:Y:S04]  /*03f0*/  STS.64 [R26+0x10], R14 ;  /* 0x0000100e1a007388 */ /* 0x000fe80000000a00 */
[----:B-----5:R-:W-:Y:S04]  /*0400*/  STS.64 [R26+0x20], R16 ;  /* 0x000020101a007388 */ /* 0x020fe80000000a00 */
[----:B------:R-:W-:Y:S04]  /*0410*/  STS.64 [R26+0x30], R18 ;  /* 0x000030121a007388 */ /* 0x000fe80000000a00 */
[----:B------:R-:W-:Y:S04]  /*0420*/  STS.64 [R26+0x40], R20 ;  /* 0x000040141a007388 */ /* 0x000fe80000000a00 */
[----:B--2---:R0:W-:Y:S04]  /*0430*/  STS.64 [R26+0x50], R8 ;  /* 0x000050081a007388 */ /* 0x0041e80000000a00 */
[----:B------:R-:W-:Y:S04]  /*0440*/  STS.64 [R26+0x60], R22 ;  /* 0x000060161a007388 */ /* 0x000fe80000000a00 */
[----:B------:R1:W-:Y:S04]  /*0450*/  STS.64 [R26+0x80], R6 ;  /* 0x000080061a007388 */ /* 0x0003e80000000a00 */
[----:B0-----:R-:W2:Y:S04]  /*0460*/  LDG.E.64.CONSTANT R8, desc[UR8][R12.64+0x14a0] ;  /* 0x0014a0080c087981 */ /* 0x001ea8000c1e9b00 */
[----:B------:R-:W5:Y:S04]  /*0470*/  LDG.E.64.CONSTANT R10, desc[UR8][R12.64+0x1680] ;  /* 0x001680080c0a7981 */ /* 0x000f68000c1e9b00 */
[----:B------:R-:W5:Y:S04]  /*0480*/  LDG.E.64.CONSTANT R14, desc[UR8][R12.64+0x1860] ;  /* 0x001860080c0e7981 */ /* 0x000f68000c1e9b00 */
[----:B------:R-:W5:Y:S04]  /*0490*/  LDG.E.64.CONSTANT R16, desc[UR8][R12.64+0x1a40] ;  /* 0x001a40080c107981 */ /* 0x000f68000c1e9b00 */
[----:B-1----:R-:W5:Y:S04]  /*04a0*/  LDG.E.64.CONSTANT R6, desc[UR8][R12.64+0x1e00] ;  /* 0x001e00080c067981 */ /* 0x002f68000c1e9b00 */
[----:B------:R-:W5:Y:S04]  /*04b0*/  LDG.E.64.CONSTANT R18, desc[UR8][R12.64+0x1fe0] ;  /* 0x001fe0080c127981 */ /* 0x000f68000c1e9b00 */
[----:B------:R-:W5:Y:S04]  /*04c0*/  LDG.E.64.CONSTANT R20, desc[UR8][R12.64+0x21c0] ;  /* 0x0021c0080c147981 */ /* 0x000f68000c1e9b00 */
[----:B------:R-:W5:Y:S04]  /*04d0*/  LDG.E.64.CONSTANT R22, desc[UR8][R12.64+0x23a0] ;  /* 0x0023a0080c167981 */ /* 0x000f68000c1e9b00 */
[----:B------:R0:W-:Y:S04]  /*04e0*/  STS.64 [R26+0x90], R24 ;  /* 0x000090181a007388 */ /* 0x0001e80000000a00 */
[----:B0-----:R-:W5:Y:S04]  /*04f0*/  LDG.E.64.CONSTANT R24, desc[UR8][R12.64+0x2580] ;  /* 0x002580080c187981 */ /* 0x001f68000c1e9b00 */
[----:B---3--:R0:W-:Y:S04]  /*0500*/  STS.64 [R26+0xa0], R28 ;  /* 0x0000a01c1a007388 */ /* 0x0081e80000000a00 */
[----:B----4-:R1:W-:Y:S04]  /*0510*/  STS.64 [R26+0xf0], R4 ;  /* 0x0000f0041a007388 */ /* 0x0103e80000000a00 */
[----:B0-----:R-:W3:Y:S04]  /*0520*/  LDG.E.64.CONSTANT R28, desc[UR8][R12.64+0x2760] ;  /* 0x002760080c1c7981 */ /* 0x001ee8000c1e9b00 */
[----:B-1----:R-:W4:Y:S04]  /*0530*/  LDG.E.64.CONSTANT R4, desc[UR8][R12.64+0x2b20] ;  /* 0x002b20080c047981 */ /* 0x002f28000c1e9b00 */
[----:B--2---:R-:W-:Y:S04]  /*0540*/  STS.64 [R26+0xb0], R8 ;  /* 0x0000b0081a007388 */ /* 0x004fe80000000a00 */
[----:B-----5:R-:W-:Y:S04]  /*0550*/  STS.64 [R26+0xc0], R10 ;  /* 0x0000c00a1a007388 */ /* 0x020fe80000000a00 */
[----:B------:R-:W-:Y:S04]  /*0560*/  STS.64 [R26+0xd0], R14 ;  /* 0x0000d00e1a007388 */ /* 0x000fe80000000a00 */
[----:B------:R-:W-:Y:S04]  /*0570*/  STS.64 [R26+0xe0], R16 ;  /* 0x0000e0101a007388 */ /* 0x000fe80000000a00 */
[----:B------:R0:W-:Y:S04]  /*0580*/  STS.64 [R26+0x100], R6 ;  /* 0x000100061a007388 */ /* 0x0001e80000000a00 */
[----:B------:R-:W-:Y:S04]  /*0590*/  STS.64 [R26+0x110], R18 ;  /* 0x000110121a007388 */ /* 0x000fe80000000a00 */
[----:B------:R1:W-:Y:S04]  /*05a0*/  STS.64 [R26+0x120], R20 ;  /* 0x000120141a007388 */ /* 0x0003e80000000a00 */
[----:B------:R2:W-:Y:S04]  /*05b0*/  STS.64 [R26+0x130], R22 ;  /* 0x000130161a007388 */ /* 0x0005e80000000a00 */
[----:B0-----:R-:W5:Y:S04]  /*05c0*/  LDG.E.64.CONSTANT R6, desc[UR8][R12.64+0x2940] ;  /* 0x002940080c067981 */ /* 0x001f68000c1e9b00 */
[----:B-1----:R-:W5:Y:S04]  /*05d0*/  LDG.E.64.CONSTANT R20, desc[UR8][R12.64+0x2ee0] ;  /* 0x002ee0080c147981 */ /* 0x002f68000c1e9b00 */
[----:B--2---:R-:W2:Y:S04]  /*05e0*/  LDG.E.64.CONSTANT R22, desc[UR8][R12.64+0x2d00] ;  /* 0x002d00080c167981 */ /* 0x004ea8000c1e9b00 */
[----:B------:R-:W2:Y:S04]  /*05f0*/  LDG.E.64.CONSTANT R18, desc[UR8][R12.64+0x30c0] ;  /* 0x0030c0080c127981 */ /* 0x000ea8000c1e9b00 */
[----:B------:R-:W2:Y:S04]  /*0600*/  LDG.E.64.CONSTANT R10, desc[UR8][R12.64+0x32a0] ;  /* 0x0032a0080c0a7981 */ /* 0x000ea8000c1e9b00 */
[----:B------:R-:W2:Y:S04]  /*0610*/  LDG.E.64.CONSTANT R8, desc[UR8][R12.64+0x3480] ;  /* 0x003480080c087981 */ /* 0x000ea8000c1e9b00 */
[----:B------:R-:W2:Y:S04]  /*0620*/  LDG.E.64.CONSTANT R16, desc[UR8][R12.64+0x3660] ;  /* 0x003660080c107981 */ /* 0x000ea8000c1e9b00 */
[----:B------:R-:W2:Y:S04]  /*0630*/  LDG.E.64.CONSTANT R14, desc[UR8][R12.64+0x3840] ;  /* 0x003840080c0e7981 */ /* 0x000ea8000c1e9b00 */
[----:B------:R-:W2:Y:S04]  /*0640*/  LDG.E.64.CONSTANT R12, desc[UR8][R12.64+0x3a20] ;  /* 0x003a20080c0c7981 */ /* 0x000ea8000c1e9b00 */
[----:B------:R0:W-:Y:S02]  /*0650*/  STS.64 [R26+0x140], R24 ;  /* 0x000140181a007388 */ /* 0x0001e40000000a00 */
[----:B0-----:R-:W0:Y:S02]  /*0660*/  LDC.64 R24, c[0x0][0x398] ;  /* 0x0000e600ff187b82 */ /* 0x001e240000000a00 */
[----:B---3--:R-:W-:Y:S04]  /*0670*/  STS.64 [R26+0x150], R28 ;  /* 0x0001501c1a007388 */ /* 0x008fe80000000a00 */
[----:B----4-:R-:W-:Y:S01]  /*0680*/  STS.64 [R26+0x170], R4 ;  /* 0x000170041a007388 */ /* 0x010fe20000000a00 */
[----:B0-----:R-:W-:-:S05]  /*0690*/  IMAD.WIDE.U32 R24, R3, 0x4, R24 ;  /* 0x0000000403187825 */ /* 0x001fca00078e0018 */
[----:B------:R-:W3:Y:S04]  /*06a0*/  LDG.E.CONSTANT R2, desc[UR8][R24.64] ;  /* 0x0000000818027981 */ /* 0x000ee8000c1e9900 */
[----:B------:R0:W4:Y:S04]  /*06b0*/  LDG.E.CONSTANT R0, desc[UR8][R24.64+0x4] ;  /* 0x0000040818007981 */ /* 0x000128000c1e9900 */
[----:B-----5:R-:W-:Y:S04]  /*06c0*/  STS.64 [R26+0x160], R6 ;  /* 0x000160061a007388 */ /* 0x020fe80000000a00 */
[----:B------:R-:W-:Y:S04]  /*06d0*/  STS.64 [R26+0x190], R20 ;  /* 0x000190141a007388 */ /* 0x000fe80000000a00 */
[----:B--2---:R-:W-:Y:S04]  /*06e0*/  STS.64 [R26+0x180], R22 ;  /* 0x000180161a007388 */ /* 0x004fe80000000a00 */
[----:B------:R-:W-:Y:S04]  /*06f0*/  STS.64 [R26+0x1a0], R18 ;  /* 0x0001a0121a007388 */ /* 0x000fe80000000a00 */
[----:B------:R-:W-:Y:S04]  /*0700*/  STS.64 [R26+0x1b0], R10 ;  /* 0x0001b00a1a007388 */ /* 0x000fe80000000a00 */
[----:B------:R-:W-:Y:S04]  /*0710*/  STS.64 [R26+0x1c0], R8 ;  /* 0x0001c0081a007388 */ /* 0x000fe80000000a00 */
[----:B------:R-:W-:Y:S04]  /*0720*/  STS.64 [R26+0x1d0], R16 ;  /* 0x0001d0101a007388 */ /* 0x000fe80000000a00 */
[----:B------:R-:W-:Y:S04]  /*0730*/  STS.64 [R26+0x1e0], R14 ;  /* 0x0001e00e1a007388 */ /* 0x000fe80000000a00 */
[----:B------:R-:W-:Y:S01]  /*0740*/  STS.64 [R26+0x1f0], R12 ;  /* 0x0001f00c1a007388 */ /* 0x000fe20000000a00 */
[----:B------:R-:W-:Y:S06]  /*0750*/  BAR.SYNC.DEFER_BLOCKING 0x0 ;  /* 0x0000000000007b1d */ /* 0x000fec0000010000 */
[----:B------:R-:W-:Y:S04]  /*0760*/  LDS.64 R14, [R26] ;  /* 0x000000001a0e7984 */ /* 0x000fe80000000a00 */
[----:B------:R-:W1:Y:S04]  /*0770*/  LDS.128 R4, [UR6] ;  /* 0x00000006ff047984 */ /* 0x000e680008000c00 */
[----:B------:R-:W2:Y:S04]  /*0780*/  LDS.64 R12, [R26+0x10] ;  /* 0x000010001a0c7984 */ /* 0x000ea80000000a00 */
[----:B------:R-:W5:Y:S04]  /*0790*/  LDS.64 R28, [R26+0x20] ;  /* 0x000020001a1c7984 */ /* 0x000f680000000a00 */
[----:B------:R-:W5:Y:S04]  /*07a0*/  LDS.64 R18, [R26+0x30] ;  /* 0x000030001a127984 */ /* 0x000f680000000a00 */
[----:B------:R-:W-:Y:S04]  /*07b0*/  LDS.64 R22, [R26+0x40] ;  /* 0x000040001a167984 */ /* 0x000fe80000000a00 */
[----:B------:R-:W3:Y:S04]  /*07c0*/  LDS.128 R8, [UR6+0x10] ;  /* 0x00001006ff087984 */ /* 0x000ee80008000c00 */
[----:B0-----:R-:W0:Y:S04]  /*07d0*/  LDS.64 R24, [R26+0x50] ;  /* 0x000050001a187984 */ /* 0x001e280000000a00 */
[----:B------:R-:W4:Y:S01]  /*07e0*/  LDS.64 R20, [R26+0x60] ;  /* 0x000060001a147984 */ /* 0x000f220000000a00 */
[C---:B-1----:R-:W-:Y:S01]  /*07f0*/  FFMA R17, R4.reuse, R14, RZ ;  /* 0x0000000e04117223 */ /* 0x042fe200000000ff */
[----:B------:R-:W-:-:S03]  /*0800*/  FFMA R4, R4, R15, RZ ;  /* 0x0000000f04047223 */ /* 0x000fc600000000ff */
[----:B--2---:R-:W-:Y:S01]  /*0810*/  FFMA R17, R12, R5, R17 ;  /* 0x000000050c117223 */ /* 0x004fe20000000011 */
[----:B------:R-:W-:Y:S02]  /*0820*/  FFMA R13, R5, R13, R4 ;  /* 0x0000000d050d7223 */ /* 0x000fe40000000004 */
[----:B------:R-:W1:Y:S01]  /*0830*/  LDS.64 R4, [R26+0x70] ;  /* 0x000070001a047984 */ /* 0x000e620000000a00 */
[----:B-----5:R-:W-:Y:S01]  /*0840*/  FFMA R17, R28, R6, R17 ;  /* 0x000000061c117223 */ /* 0x020fe20000000011 */
[----:B------:R-:W-:Y:S02]  /*0850*/  FFMA R6, R6, R29, R13 ;  /* 0x0000001d06067223 */ /* 0x000fe4000000000d */
[----:B------:R-:W-:Y:S01]  /*0860*/  LDS.128 R12, [UR6+0x20] ;  /* 0x00002006ff0c7984 */ /* 0x000fe20008000c00 */
[----:B------:R-:W-:Y:S01]  /*0870*/  FFMA R27, R18, R7, R17 ;  /* 0x00000007121b7223 */ /* 0x000fe20000000011 */
[----:B------:R-:W-:Y:S02]  /*0880*/  FFMA R6, R7, R19, R6 ;  /* 0x0000001307067223 */ /* 0x000fe40000000006 */
[----:B------:R-:W2:Y:S04]  /*0890*/  LDS.64 R16, [R26+0x80] ;  /* 0x000080001a107984 */ /* 0x000ea80000000a00 */
[----:B------:R-:W5:Y:S01]  /*08a0*/  LDS.64 R18, [R26+0x90] ;  /* 0x000090001a127984 */ /* 0x000f620000000a00 */
[C---:B---3--:R-:W-:Y:S01]  /*08b0*/  FFMA R27, R8.reuse, R22, R27 ;  /* 0x00000016081b7223 */ /* 0x048fe2000000001b */
[----:B------:R-:W-:-:S02]  /*08c0*/  FFMA R6, R8, R23, R6 ;  /* 0x0000001708067223 */ /* 0x000fc40000000006 */
[----:B------:R-:W3:Y:S01]  /*08d0*/  LDS.64 R22, [R26+0xa0] ;  /* 0x0000a0001a167984 */ /* 0x000ee20000000a00 */
[----:B0-----:R-:W-:Y:S01]  /*08e0*/  FFMA R27, R24, R9, R27 ;  /* 0x00000009181b7223 */ /* 0x001fe2000000001b */
[----:B------:R-:W-:Y:S02]  /*08f0*/  FFMA R25, R9, R25, R6 ;  /* 0x0000001909197223 */ /* 0x000fe40000000006 */
[----:B------:R-:W-:Y:S01]  /*0900*/  LDS.64 R6, [R26+0xc0] ;  /* 0x0000c0001a067984 */ /* 0x000fe20000000a00 */
[----:B----4-:R-:W-:Y:S01]  /*0910*/  FFMA R27, R20, R10, R27 ;  /* 0x0000000a141b7223 */ /* 0x010fe2000000001b */
[----:B------:R-:W-:Y:S02]  /*0920*/  FFMA R10, R10, R21, R25 ;  /* 0x000000150a0a7223 */ /* 0x000fe40000000019 */
[----:B------:R-:W0:Y:S01]  /*0930*/  LDS.64 R20, [R26+0xb0] ;  /* 0x0000b0001a147984 */ /* 0x000e220000000a00 */
[----:B-1----:R-:W-:Y:S01]  /*0940*/  FFMA R27, R4, R11, R27 ;  /* 0x0000000b041b7223 */ /* 0x002fe2000000001b */
[----:B------:R-:W-:-:S02]  /*0950*/  FFMA R24, R11, R5, R10 ;  /* 0x000000050b187223 */ /* 0x000fc4000000000a */
[----:B------:R-:W1:Y:S04]  /*0960*/  LDS.128 R8, [UR6+0x30] ;  /* 0x00003006ff087984 */ /* 0x000e680008000c00 */
[----:B------:R-:W4:Y:S01]  /*0970*/  LDS.64 R4, [R26+0xd0] ;  /* 0x0000d0001a047984 */ /* 0x000f220000000a00 */
[C---:B--2---:R-:W-:Y:S01]  /*0980*/  FFMA R27, R12.reuse, R16, R27 ;  /* 0x000000100c1b7223 */ /* 0x044fe2000000001b */
[----:B------:R-:W-:Y:S02]  /*0990*/  FFMA R24, R12, R17, R24 ;  /* 0x000000110c187223 */ /* 0x000fe40000000018 */
[----:B------:R-:W2:Y:S01]  /*09a0*/  LDS.64 R16, [R26+0xe0] ;  /* 0x0000e0001a107984 */ /* 0x000ea20000000a00 */
[----:B-----5:R-:W-:Y:S01]  /*09b0*/  FFMA R27, R18, R13, R27 ;  /* 0x0000000d121b7223 */ /* 0x020fe2000000001b */
[----:B------:R-:W-:-:S02]  /*09c0*/  FFMA R13, R13, R19, R24 ;  /* 0x000000130d0d7223 */ /* 0x000fc40000000018 */
[----:B------:R-:W5:Y:S01]  /*09d0*/  LDS.64 R18, [R26+0xf0] ;  /* 0x0000f0001a127984 */ /* 0x000f620000000a00 */
[----:B---3--:R-:W-:Y:S01]  /*09e0*/  FFMA R27, R22, R14, R27 ;  /* 0x0000000e161b7223 */ /* 0x008fe2000000001b */
[----:B------:R-:W-:Y:S02]  /*09f0*/  FFMA R14, R14, R23, R13 ;  /* 0x000000170e0e7223 */ /* 0x000fe4000000000d */
[----:B------:R-:W-:Y:S01]  /*0a00*/  LDS.64 R22, [R26+0x110] ;  /* 0x000110001a167984 */ /* 0x000fe20000000a00 */
[----:B0-----:R-:W-:Y:S01]  /*0a10*/  FFMA R27, R20, R15, R27 ;  /* 0x0000000f141b7223 */ /* 0x001fe2000000001b */
[----:B------:R-:W-:Y:S02]  /*0a20*/  FFMA R24, R15, R21, R14 ;  /* 0x000000150f187223 */ /* 0x000fe4000000000e */
[----:B------:R-:W-:Y:S04]  /*0a30*/  LDS.64 R20, [R26+0x100] ;  /* 0x000100001a147984 */ /* 0x000fe80000000a00 */
[----:B------:R-:W0:Y:S01]  /*0a40*/  LDS.128 R12, [UR6+0x40] ;  /* 0x00004006ff0c7984 */ /* 0x000e220008000c00 */
[C---:B-1----:R-:W-:Y:S01]  /*0a50*/  FFMA R27, R8.reuse, R6, R27 ;  /* 0x00000006081b7223 */ /* 0x042fe2000000001b */
[----:B------:R-:W-:-:S02]  /*0a60*/  FFMA R8, R8, R7, R24 ;  /* 0x0000000708087223 */ /* 0x000fc40000000018 */
[----:B------:R-:W1:Y:S01]  /*0a70*/  LDS.64 R24, [R26+0x120] ;  /* 0x000120001a187984 */ /* 0x000e620000000a00 */
[----:B----4-:R-:W-:Y:S01]  /*0a80*/  FFMA R27, R4, R9, R27 ;  /* 0x00000009041b7223 */ /* 0x010fe2000000001b */
[----:B------:R-:W-:Y:S02]  /*0a90*/  FFMA R5, R9, R5, R8 ;  /* 0x0000000509057223 */ /* 0x000fe40000000008 */
[----:B------:R-:W3:Y:S01]  /*0aa0*/  LDS.64 R8, [R26+0x130] ;  /* 0x000130001a087984 */ /* 0x000ee20000000a00 */
[----:B--2---:R-:W-:Y:S01]  /*0ab0*/  FFMA R27, R16, R10, R27 ;  /* 0x0000000a101b7223 */ /* 0x004fe2000000001b */
[----:B------:R-:W-:Y:S02]  /*0ac0*/  FFMA R10, R10, R17, R5 ;  /* 0x000000110a0a7223 */ /* 0x000fe40000000005 */
[----:B------:R-:W-:Y:S01]  /*0ad0*/  LDS.128 R4, [UR6+0x50] ;  /* 0x00005006ff047984 */ /* 0x000fe20008000c00 */
[----:B-----5:R-:W-:Y:S01]  /*0ae0*/  FFMA R27, R18, R11, R27 ;  /* 0x0000000b121b7223 */ /* 0x020fe2000000001b */
[----:B------:R-:W-:-:S02]  /*0af0*/  FFMA R16, R11, R19, R10 ;  /* 0x000000130b107223 */ /* 0x000fc4000000000a */
[----:B------:R-:W2:Y:S04]  /*0b00*/  LDS.64 R10, [R26+0x140] ;  /* 0x000140001a0a7984 */ /* 0x000ea80000000a00 */
[----:B------:R-:W-:Y:S01]  /*0b10*/  LDS.64 R18, [R26+0x160] ;  /* 0x000160001a127984 */ /* 0x000fe20000000a00 */
[C---:B0-----:R-:W-:Y:S01]  /*0b20*/  FFMA R27, R12.reuse, R20, R27 ;  /* 0x000000140c1b7223 */ /* 0x041fe2000000001b */
[----:B------:R-:W-:Y:S02]  /*0b30*/  FFMA R12, R12, R21, R16 ;  /* 0x000000150c0c7223 */ /* 0x000fe40000000010 */
[----:B------:R-:W0:Y:S01]  /*0b40*/  LDS.64 R16, [R26+0x150] ;  /* 0x000150001a107984 */ /* 0x000e220000000a00 */
[----:B------:R-:W-:Y:S01]  /*0b50*/  FFMA R27, R22, R13, R27 ;  /* 0x0000000d161b7223 */ /* 0x000fe2000000001b */
[----:B------:R-:W-:-:S02]  /*0b60*/  FFMA R23, R13, R23, R12 ;  /* 0x000000170d177223 */ /* 0x000fc4000000000c */
[----:B------:R-:W4:Y:S01]  /*0b70*/  LDS.64 R20, [R26+0x170] ;  /* 0x000170001a147984 */ /* 0x000f220000000a00 */
[----:B-1----:R-:W-:Y:S01]  /*0b80*/  FFMA R27, R24, R14, R27 ;  /* 0x0000000e181b7223 */ /* 0x002fe2000000001b */
[----:B------:R-:W-:Y:S02]  /*0b90*/  FFMA R14, R14, R25, R23 ;  /* 0x000000190e0e7223 */ /* 0x000fe40000000017 */
[----:B------:R-:W-:Y:S01]  /*0ba0*/  LDS.64 R22, [R26+0x190] ;  /* 0x000190001a167984 */ /* 0x000fe20000000a00 */
[----:B---3--:R-:W-:Y:S01]  /*0bb0*/  FFMA R27, R8, R15, R27 ;  /* 0x0000000f081b7223 */ /* 0x008fe2000000001b */
[----:B------:R-:W-:Y:S02]  /*0bc0*/  FFMA R24, R15, R9, R14 ;  /* 0x000000090f187223 */ /* 0x000fe4000000000e */
[----:B------:R-:W-:Y:S04]  /*0bd0*/  LDS.64 R8, [R26+0x180] ;  /* 0x000180001a087984 */ /* 0x000fe80000000a00 */
[----:B------:R-:W1:Y:S01]  /*0be0*/  LDS.128 R12, [UR6+0x60] ;  /* 0x00006006ff0c7984 */ /* 0x000e620008000c00 */
[C---:B--2---:R-:W-:Y:S01]  /*0bf0*/  FFMA R27, R4.reuse, R10, R27 ;  /* 0x0000000a041b7223 */ /* 0x044fe2000000001b */
[----:B------:R-:W-:-:S02]  /*0c00*/  FFMA R24, R4, R11, R24 ;  /* 0x0000000b04187223 */ /* 0x000fc40000000018 */
[----:B------:R-:W2:Y:S01]  /*0c10*/  LDS.64 R10, [R26+0x1a0] ;  /* 0x0001a0001a0a7984 */ /* 0x000ea20000000a00 */
[----:B0-----:R-:W-:Y:S01]  /*0c20*/  FFMA R27, R16, R5, R27 ;  /* 0x00000005101b7223 */ /* 0x001fe2000000001b */
[----:B------:R-:W-:-:S03]  /*0c30*/  FFMA R17, R5, R17, R24 ;  /* 0x0000001105117223 */ /* 0x000fc60000000018 */
[----:B------:R-:W-:Y:S01]  /*0c40*/  FFMA R27, R18, R6, R27 ;  /* 0x00000006121b7223 */ /* 0x000fe2000000001b */
[----:B------:R-:W-:Y:S02]  /*0c50*/  FFMA R6, R6, R19, R17 ;  /* 0x0000001306067223 */ /* 0x000fe40000000011 */
[----:B------:R-:W0:Y:S01]  /*0c60*/  LDS.64 R16, [R26+0x1b0] ;  /* 0x0001b0001a107984 */ /* 0x000e220000000a00 */
[----:B----4-:R-:W-:Y:S01]  /*0c70*/  FFMA R27, R20, R7, R27 ;  /* 0x00000007141b7223 */ /* 0x010fe2000000001b */
[----:B------:R-:W-:Y:S02]  /*0c80*/  FFMA R24, R7, R21, R6 ;  /* 0x0000001507187223 */ /* 0x000fe40000000006 */
[----:B------:R-:W-:Y:S04]  /*0c90*/  LDS.64 R20, [R26+0x1c0] ;  /* 0x0001c0001a147984 */ /* 0x000fe80000000a00 */
[----:B------:R-:W3:Y:S04]  /*0ca0*/  LDS.128 R4, [UR6+0x70] ;  /* 0x00007006ff047984 */ /* 0x000ee80008000c00 */
[----:B------:R-:W4:Y:S01]  /*0cb0*/  LDS.64 R18, [R26+0x1d0] ;  /* 0x0001d0001a127984 */ /* 0x000f220000000a00 */
[C---:B-1----:R-:W-:Y:S01]  /*0cc0*/  FFMA R27, R12.reuse, R8, R27 ;  /* 0x000000080c1b7223 */ /* 0x042fe2000000001b */
[----:B------:R-:W-:-:S02]  /*0cd0*/  FFMA R12, R12, R9, R24 ;  /* 0x000000090c0c7223 */ /* 0x000fc40000000018 */
[----:B------:R-:W1:Y:S04]  /*0ce0*/  LDS.64 R8, [R26+0x1e0] ;  /* 0x0001e0001a087984 */ /* 0x000e680000000a00 */
[----:B------:R-:W5:Y:S01]  /*0cf0*/  LDS.64 R24, [R26+0x1f0] ;  /* 0x0001f0001a187984 */ /* 0x000f620000000a00 */
[----:B------:R-:W-:Y:S01]  /*0d00*/  FFMA R27, R22, R13, R27 ;  /* 0x0000000d161b7223 */ /* 0x000fe2000000001b */
[----:B------:R-:W-:-:S03]  /*0d10*/  FFMA R23, R13, R23, R12 ;  /* 0x000000170d177223 */ /* 0x000fc6000000000c */
[----:B--2---:R-:W-:Y:S01]  /*0d20*/  FFMA R27, R10, R14, R27 ;  /* 0x0000000e0a1b7223 */ /* 0x004fe2000000001b */
[----:B------:R-:W-:-:S03]  /*0d30*/  FFMA R14, R14, R11, R23 ;  /* 0x0000000b0e0e7223 */ /* 0x000fc60000000017 */
[----:B0-----:R-:W-:Y:S01]  /*0d40*/  FFMA R27, R16, R15, R27 ;  /* 0x0000000f101b7223 */ /* 0x001fe2000000001b */
[----:B------:R-:W-:-:S03]  /*0d50*/  FFMA R14, R15, R17, R14 ;  /* 0x000000110f0e7223 */ /* 0x000fc6000000000e */
[C---:B---3--:R-:W-:Y:S01]  /*0d60*/  FFMA R27, R4.reuse, R20, R27 ;  /* 0x00000014041b7223 */ /* 0x048fe2000000001b */
[----:B------:R-:W-:-:S03]  /*0d70*/  FFMA R14, R4, R21, R14 ;  /* 0x00000015040e7223 */ /* 0x000fc6000000000e */
[----:B----4-:R-:W-:Y:S01]  /*0d80*/  FFMA R27, R18, R5, R27 ;  /* 0x00000005121b7223 */ /* 0x010fe2000000001b */
[----:B------:R-:W-:Y:S02]  /*0d90*/  FFMA R19, R5, R19, R14 ;  /* 0x0000001305137223 */ /* 0x000fe4000000000e */
[----:B------:R-:W0:Y:S01]  /*0da0*/  LDC.64 R4, c[0x0][0x390] ;  /* 0x0000e400ff047b82 */ /* 0x000e220000000a00 */
[----:B-1----:R-:W-:Y:S01]  /*0db0*/  FFMA R27, R8, R6, R27 ;  /* 0x00000006081b7223 */ /* 0x002fe2000000001b */
[----:B------:R-:W-:-:S03]  /*0dc0*/  FFMA R6, R6, R9, R19 ;  /* 0x0000000906067223 */ /* 0x000fc60000000013 */
[----:B-----5:R-:W-:Y:S01]  /*0dd0*/  FFMA R27, R24, R7, R27 ;  /* 0x00000007181b7223 */ /* 0x020fe2000000001b */
[----:B------:R-:W-:-:S03]  /*0de0*/  FFMA R25, R7, R25, R6 ;  /* 0x0000001907197223 */ /* 0x000fc60000000006 */
[----:B------:R-:W-:Y:S01]  /*0df0*/  FADD R2, R27, R2 ;  /* 0x000000021b027221 */ /* 0x000fe20000000000 */
[----:B------:R-:W-:-:S03]  /*0e00*/  FADD R0, R25, R0 ;  /* 0x0000000019007221 */ /* 0x000fc60000000000 */
[----:B------:R-:W-:Y:S01]  /*0e10*/  FADD R2, R2, 3 ;  /* 0x4040000002027421 */ /* 0x000fe20000000000 */
[----:B------:R-:W-:-:S04]  /*0e20*/  FADD R0, R0, 3 ;  /* 0x4040000000007421 */ /* 0x000fc80000000000 */
[----:B------:R-:W-:Y:S02]  /*0e30*/  FMNMX R2, R2, 6, PT ;  /* 0x40c0000002027809 */ /* 0x000fe40003800000 */
[----:B------:R-:W-:Y:S02]  /*0e40*/  FMNMX R0, R0, 6, PT ;  /* 0x40c0000000007809 */ /* 0x000fe40003800000 */
[----:B------:R-:W-:Y:S02]  /*0e50*/  FMNMX R2, RZ, R2, !PT ;  /* 0x00000002ff027209 */ /* 0x000fe40007800000 */
[----:B------:R-:W-:Y:S01]  /*0e60*/  FMNMX R0, RZ, R0, !PT ;  /* 0x00000000ff007209 */ /* 0x000fe20007800000 */
[----:B0-----:R-:W-:-:S04]  /*0e70*/  IMAD.WIDE.U32 R4, R3, 0x4, R4 ;  /* 0x0000000403047825 */ /* 0x001fc800078e0004 */
[----:B------:R-:W-:Y:S01]  /*0e80*/  FMUL R3, R2, 0.16666670143604278564 ;  /* 0x3e2aaaad02037820 */ /* 0x000fe20000400000 */
[----:B------:R-:W-:-:S04]  /*0e90*/  FMUL R7, R0, 0.16666670143604278564 ;  /* 0x3e2aaaad00077820 */ /* 0x000fc80000400000 */
[----:B------:R-:W-:Y:S04]  /*0ea0*/  STG.E desc[UR8][R4.64], R3 ;  /* 0x0000000304007986 */ /* 0x000fe8000c101908 */
[----:B------:R-:W-:Y:S01]  /*0eb0*/  STG.E desc[UR8][R4.64+0x4], R7 ;  /* 0x0000040704007986 */ /* 0x000fe2000c101908 */
[----:B------:R-:W-:Y:S05]  /*0ec0*/  EXIT ;  /* 0x000000000000794d */ /* 0x000fea0003800000 */
.L_x_0:
[----:B------:R-:W-:-:S00]  /*0ed0*/  BRA `(.L_x_0) ;  /* 0xfffffffc00fc7947 */ /* 0x000fc0000383ffff */
[----:B------:R-:W-:-:S00]  /*0ee0*/  NOP ;  /* 0x0000000000007918 */ /* 0x000fc00000000000 */
        /* <DEDUP_REMOVED lines=9> */
.L_x_1:


//--------------------- .nv.shared.my_kernel_kernel0 --------------------------
	.section	.nv.shared.my_kernel_kernel0,"aw",@nobits
	.sectionflags	@""
	.align	4
.nv.shared.my_kernel_kernel0:
	.zero		1664


//--------------------- .nv.shared.reserved.0     --------------------------
	.section	.nv.shared.reserved.0,"aw",@nobits
	.weak		__nv_reservedSMEM_offset_0_alias
	.size		__nv_reservedSMEM_offset_0_alias, 0, 64
	.other		__nv_reservedSMEM_offset_0_alias,@"STO_CUDA_RESERVED_SHARED STV_DEFAULT"
__nv_reservedSMEM_offset_0_alias:
	.zero		0
	.zero		64


//--------------------- .nv.constant0.my_kernel_kernel0 --------------------------
	.section	.nv.constant0.my_kernel_kernel0,"a",@progbits
	.sectionflags	@""
	.align	4
.nv.constant0.my_kernel_kernel0:
	.zero		928


//--------------------- SYMBOLS --------------------------

	.type		.nv.reservedSmem.offset0,@object
	.size		.nv.reservedSmem.offset0,0x4
	.type		.nv.reservedSmem.cap,@object
	.size		.nv.reservedSmem.cap,0x4
